	.headerflags	@"EF_CUDA_TEXMODE_UNIFIED EF_CUDA_64BIT_ADDRESS EF_CUDA_SM86 EF_CUDA_VIRTUAL_SM(EF_CUDA_SM86)"
	.elftype	@"ET_EXEC"


//--------------------- .nv.info                  --------------------------
	.section	.nv.info,"",@"SHT_CUDA_INFO"
	.align	4


	//----- nvinfo : EIATTR_REGCOUNT
	.align		4
        /*0000*/ 	.byte	0x04, 0x2f
        /*0002*/ 	.short	(.L_3 - .L_2)
	.align		4
.L_2:
        /*0004*/ 	.word	index@(l2norm_fwd_kernel)
        /*0008*/ 	.word	0x00000024


	//----- nvinfo : EIATTR_MAX_STACK_SIZE
	.align		4
.L_3:
        /*000c*/ 	.byte	0x04, 0x23
        /*000e*/ 	.short	(.L_5 - .L_4)
	.align		4
.L_4:
        /*0010*/ 	.word	index@(l2norm_fwd_kernel)
        /*0014*/ 	.word	0x00000000


	//----- nvinfo : EIATTR_MIN_STACK_SIZE
	.align		4
.L_5:
        /*0018*/ 	.byte	0x04, 0x12
        /*001a*/ 	.short	(.L_7 - .L_6)
	.align		4
.L_6:
        /*001c*/ 	.word	index@(l2norm_fwd_kernel)
        /*0020*/ 	.word	0x00000000


	//----- nvinfo : EIATTR_FRAME_SIZE
	.align		4
.L_7:
        /*0024*/ 	.byte	0x04, 0x11
        /*0026*/ 	.short	(.L_9 - .L_8)
	.align		4
.L_8:
        /*0028*/ 	.word	index@(l2norm_fwd_kernel)
        /*002c*/ 	.word	0x00000000
.L_9:


//--------------------- .nv.info.l2norm_fwd_kernel --------------------------
	.section	.nv.info.l2norm_fwd_kernel,"",@"SHT_CUDA_INFO"
	.align	4


	//----- nvinfo : EIATTR_CUDA_API_VERSION
	.align		4
        /*0000*/ 	.byte	0x04, 0x37
        /*0002*/ 	.short	(.L_11 - .L_10)
.L_10:
        /*0004*/ 	.word	0x0000007b


	//----- nvinfo : EIATTR_SW2861232_WAR
	.align		4
.L_11:
        /*0008*/ 	.byte	0x01, 0x35
	.zero		2


	//----- nvinfo : EIATTR_PARAM_CBANK
	.align		4
        /*000c*/ 	.byte	0x04, 0x0a
        /*000e*/ 	.short	(.L_13 - .L_12)
	.align		4
.L_12:
        /*0010*/ 	.word	index@(.nv.constant0.l2norm_fwd_kernel)
        /*0014*/ 	.short	0x0160
        /*0016*/ 	.short	0x001c


	//----- nvinfo : EIATTR_CBANK_PARAM_SIZE
	.align		4
.L_13:
        /*0018*/ 	.byte	0x03, 0x19
        /*001a*/ 	.short	0x001c


	//----- nvinfo : EIATTR_KPARAM_INFO
	.align		4
        /*001c*/ 	.byte	0x04, 0x17
        /*001e*/ 	.short	(.L_15 - .L_14)
.L_14:
        /*0020*/ 	.word	0x00000000
        /*0024*/ 	.short	0x0003
        /*0026*/ 	.short	0x0018
        /*0028*/ 	.byte	0x00, 0xf0, 0x11, 0x00


	//----- nvinfo : EIATTR_KPARAM_INFO
	.align		4
.L_15:
        /*002c*/ 	.byte	0x04, 0x17
        /*002e*/ 	.short	(.L_17 - .L_16)
.L_16:
        /*0030*/ 	.word	0x00000000
        /*0034*/ 	.short	0x0002
        /*0036*/ 	.short	0x0010
        /*0038*/ 	.byte	0x00, 0xf0, 0x21, 0x00


	//----- nvinfo : EIATTR_KPARAM_INFO
	.align		4
.L_17:
        /*003c*/ 	.byte	0x04, 0x17
        /*003e*/ 	.short	(.L_19 - .L_18)
.L_18:
        /*0040*/ 	.word	0x00000000
        /*0044*/ 	.short	0x0001
        /*0046*/ 	.short	0x0008
        /*0048*/ 	.byte	0x00, 0xf0, 0x21, 0x00


	//----- nvinfo : EIATTR_KPARAM_INFO
	.align		4
.L_19:
        /*004c*/ 	.byte	0x04, 0x17
        /*004e*/ 	.short	(.L_21 - .L_20)
.L_20:
        /*0050*/ 	.word	0x00000000
        /*0054*/ 	.short	0x0000
        /*0056*/ 	.short	0x0000
        /*0058*/ 	.byte	0x00, 0xf0, 0x21, 0x00


	//----- nvinfo : EIATTR_MAXREG_COUNT
	.align		4
.L_21:
        /*005c*/ 	.byte	0x03, 0x1b
        /*005e*/ 	.short	0x00ff


	//----- nvinfo : EIATTR_COOP_GROUP_MASK_REGIDS
	.align		4
        /*0060*/ 	.byte	0x04, 0x29
        /*0062*/ 	.short	(.L_23 - .L_22)


	//   ....[0]....
.L_22:
        /*0064*/ 	.word	0xffffffff


	//   ....[1]....
        /*0068*/ 	.word	0xffffffff


	//   ....[2]....
        /*006c*/ 	.word	0xffffffff


	//   ....[3]....
        /*0070*/ 	.word	0xffffffff


	//   ....[4]....
        /*0074*/ 	.word	0xffffffff


	//   ....[5]....
        /*0078*/ 	.word	0xffffffff


	//   ....[6]....
        /*007c*/ 	.word	0xffffffff


	//   ....[7]....
        /*0080*/ 	.word	0xffffffff


	//----- nvinfo : EIATTR_COOP_GROUP_INSTR_OFFSETS
	.align		4
.L_23:
        /*0084*/ 	.byte	0x04, 0x28
        /*0086*/ 	.short	(.L_25 - .L_24)


	//   ....[0]....
.L_24:
        /*0088*/ 	.word	0x00000440


	//   ....[1]....
        /*008c*/ 	.word	0x00000450


	//   ....[2]....
        /*0090*/ 	.word	0x00000480


	//   ....[3]....
        /*0094*/ 	.word	0x00000490


	//   ....[4]....
        /*0098*/ 	.word	0x000004d0


	//   ....[5]....
        /*009c*/ 	.word	0x000004e0


	//   ....[6]....
        /*00a0*/ 	.word	0x00000510


	//   ....[7]....
        /*00a4*/ 	.word	0x00000520


	//----- nvinfo : EIATTR_EXIT_INSTR_OFFSETS
	.align		4
.L_25:
        /*00a8*/ 	.byte	0x04, 0x1c
        /*00aa*/ 	.short	(.L_27 - .L_26)


	//   ....[0]....
.L_26:
        /*00ac*/ 	.word	0x000008d0


	//   ....[1]....
        /*00b0*/ 	.word	0x00000930


	//----- nvinfo : EIATTR_MAX_THREADS
	.align		4
.L_27:
        /*00b4*/ 	.byte	0x04, 0x05
        /*00b6*/ 	.short	(.L_29 - .L_28)
.L_28:
        /*00b8*/ 	.word	0x00000040
        /*00bc*/ 	.word	0x00000001
        /*00c0*/ 	.word	0x00000001
.L_29:


//--------------------- .nv.rel.action            --------------------------
	.section	.nv.rel.action,"",@"SHT_CUDA_RELOCINFO"
	.align	8
	.sectionentsize	8
        /*0000*/ 	.byte	0x73, 0x00, 0x00, 0x00, 0x00, 0x00, 0x00, 0x00, 0x00, 0x00, 0x00, 0x11, 0x25, 0x00, 0x05, 0x36


//--------------------- .nv.constant0.l2norm_fwd_kernel --------------------------
	.section	.nv.constant0.l2norm_fwd_kernel,"a",@progbits
	.align	4
.nv.constant0.l2norm_fwd_kernel:
	.zero		380


//--------------------- .text.l2norm_fwd_kernel   --------------------------
	.section	.text.l2norm_fwd_kernel,"ax",@progbits
	.sectionflags	@"SHF_BARRIERS=1"
	.sectioninfo	@"SHI_REGISTERS=36"
	.align	128
        .global         l2norm_fwd_kernel
        .type           l2norm_fwd_kernel,@function
        .size           l2norm_fwd_kernel,(.L_x_1 - l2norm_fwd_kernel)
        .other          l2norm_fwd_kernel,@"STO_CUDA_ENTRY STV_DEFAULT"
l2norm_fwd_kernel:
.text.l2norm_fwd_kernel:
[----:B------:R-:W-:-:S02]  /*0000*/  MOV R1, c[0x0][0x28] ;  /* 0x00000a0000017a02 */ /* 0x000fc40000000f00 */
[----:B------:R-:W0:Y:S01]  /*0010*/  S2R R2, SR_TID.X ;  /* 0x0000000000027919 */ /* 0x000e220000002100 */
[----:B------:R-:W-:Y:S01]  /*0020*/  CS2R R10, SRZ ;  /* 0x00000000000a7805 */ /* 0x000fe2000001ff00 */
[----:B------:R-:W-:Y:S02]  /*0030*/  ULDC.64 UR4, c[0x0][0x118] ;  /* 0x0000460000047ab9 */ /* 0x000fe40000000a00 */
[----:B------:R-:W1:Y:S01]  /*0040*/  S2R R3, SR_CTAID.X ;  /* 0x0000000000037919 */ /* 0x000e620000002500 */
[----:B0-----:R-:W-:Y:S02]  /*0050*/  SHF.R.U32.HI R16, RZ, 0x4, R2 ;  /* 0x00000004ff107819 */ /* 0x001fe40000011602 */
[----:B------:R-:W-:Y:S02]  /*0060*/  SHF.L.U32 R0, R2, 0x3, RZ ;  /* 0x0000000302007819 */ /* 0x000fe400000006ff */
[----:B-1----:R-:W-:Y:S02]  /*0070*/  SHF.L.U32 R3, R3, 0x3, RZ ;  /* 0x0000000303037819 */ /* 0x002fe400000006ff */
[----:B------:R-:W-:-:S02]  /*0080*/  SGXT.U32 R16, R16, 0x2 ;  /* 0x000000021010781a */ /* 0x000fc40000000000 */
[----:B------:R-:W-:Y:S02]  /*0090*/  LOP3.LUT R4, R0, 0x78, RZ, 0xc0, !PT ;  /* 0x0000007800047812 */ /* 0x000fe400078ec0ff */
[C---:B------:R-:W-:Y:S02]  /*00a0*/  LOP3.LUT R9, R3.reuse, R16, RZ, 0xfc, !PT ;  /* 0x0000001003097212 */ /* 0x040fe400078efcff */
[----:B------:R-:W-:Y:S01]  /*00b0*/  LOP3.LUT R7, R3, 0x4, R16, 0xfe, !PT ;  /* 0x0000000403077812 */ /* 0x000fe200078efe10 */
[----:B------:R-:W-:Y:S01]  /*00c0*/  IMAD.WIDE.U32 R4, R4, 0x2, RZ ;  /* 0x0000000204047825 */ /* 0x000fe200078e00ff */
[----:B------:R-:W-:Y:S02]  /*00d0*/  SHF.R.S32.HI R0, RZ, 0x1f, R3 ;  /* 0x0000001fff007819 */ /* 0x000fe40000011403 */
[C---:B------:R-:W-:Y:S02]  /*00e0*/  ISETP.GE.U32.AND P1, PT, R9.reuse, 0x1230, PT ;  /* 0x000012300900780c */ /* 0x040fe40003f26070 */
[----:B------:R-:W-:-:S02]  /*00f0*/  SHF.L.U32 R15, R9, 0x8, RZ ;  /* 0x00000008090f7819 */ /* 0x000fc400000006ff */
[C---:B------:R-:W-:Y:S02]  /*0100*/  ISETP.GE.U32.AND P0, PT, R7.reuse, 0x1230, PT ;  /* 0x000012300700780c */ /* 0x040fe40003f06070 */
[----:B------:R-:W-:Y:S02]  /*0110*/  SHF.L.U32 R13, R7, 0x8, RZ ;  /* 0x00000008070d7819 */ /* 0x000fe400000006ff */
[--C-:B------:R-:W-:Y:S02]  /*0120*/  SHF.L.U64.HI R9, R9, 0x8, R0.reuse ;  /* 0x0000000809097819 */ /* 0x100fe40000010200 */
[----:B------:R-:W-:Y:S02]  /*0130*/  LOP3.LUT R15, R15, R4, RZ, 0xfc, !PT ;  /* 0x000000040f0f7212 */ /* 0x000fe400078efcff */
[----:B------:R-:W-:Y:S02]  /*0140*/  ISETP.GE.U32.AND.EX P1, PT, R0, RZ, PT, P1 ;  /* 0x000000ff0000720c */ /* 0x000fe40003f26110 */
[----:B------:R-:W-:-:S02]  /*0150*/  SHF.L.U64.HI R7, R7, 0x8, R0 ;  /* 0x0000000807077819 */ /* 0x000fc40000010200 */
[----:B------:R-:W-:Y:S02]  /*0160*/  LOP3.LUT R13, R13, R4, RZ, 0xfc, !PT ;  /* 0x000000040d0d7212 */ /* 0x000fe400078efcff */
[----:B------:R-:W-:Y:S02]  /*0170*/  ISETP.GE.U32.AND.EX P0, PT, R0, RZ, PT, P0 ;  /* 0x000000ff0000720c */ /* 0x000fe40003f06100 */
[-C--:B------:R-:W-:Y:S02]  /*0180*/  LOP3.LUT R12, R9, R5.reuse, RZ, 0xfc, !PT ;  /* 0x00000005090c7212 */ /* 0x080fe400078efcff */
[----:B------:R-:W-:Y:S01]  /*0190*/  IADD3 R22, P2, R15, c[0x0][0x160], RZ ;  /* 0x000058000f167a10 */ /* 0x000fe20007f5e0ff */
[----:B------:R-:W-:Y:S01]  /*01a0*/  CS2R R8, SRZ ;  /* 0x0000000000087805 */ /* 0x000fe2000001ff00 */
[----:B------:R-:W-:Y:S02]  /*01b0*/  LOP3.LUT R14, R7, R5, RZ, 0xfc, !PT ;  /* 0x00000005070e7212 */ /* 0x000fe400078efcff */
[----:B------:R-:W-:Y:S01]  /*01c0*/  IADD3 R24, P3, R13, c[0x0][0x160], RZ ;  /* 0x000058000d187a10 */ /* 0x000fe20007f7e0ff */
[----:B------:R-:W-:Y:S01]  /*01d0*/  CS2R R4, SRZ ;  /* 0x0000000000047805 */ /* 0x000fe2000001ff00 */
[----:B------:R-:W-:Y:S01]  /*01e0*/  IADD3.X R23, R12, c[0x0][0x164], RZ, P2, !PT ;  /* 0x000059000c177a10 */ /* 0x000fe200017fe4ff */
[----:B------:R-:W-:Y:S01]  /*01f0*/  CS2R R6, SRZ ;  /* 0x0000000000067805 */ /* 0x000fe2000001ff00 */
[----:B------:R-:W-:-:S03]  /*0200*/  IADD3.X R25, R14, c[0x0][0x164], RZ, P3, !PT ;  /* 0x000059000e197a10 */ /* 0x000fc60001ffe4ff */
[----:B------:R-:W2:Y:S04]  /*0210*/  @!P1 LDG.E.128 R8, [R22.64] ;  /* 0x0000000416089981 */ /* 0x000ea8000c1e1d00 */
[----:B------:R-:W3:Y:S01]  /*0220*/  @!P0 LDG.E.128 R4, [R24.64] ;  /* 0x0000000418048981 */ /* 0x000ee2000c1e1d00 */
[----:B------:R-:W-:Y:S01]  /*0230*/  LOP3.LUT R3, R3, 0x7, R2, 0xf8, !PT ;  /* 0x0000000703037812 */ /* 0x000fe200078ef802 */
[--C-:B--2---:R-:W-:Y:S02]  /*0240*/  HADD2.F32 R18, -RZ, R8.reuse.H1_H1 ;  /* 0x30000008ff127230 */ /* 0x104fe40000004100 */
[----:B------:R-:W-:Y:S02]  /*0250*/  HADD2.F32 R8, -RZ, R8.H0_H0 ;  /* 0x20000008ff087230 */ /* 0x000fe40000004100 */
[--C-:B---3--:R-:W-:Y:S01]  /*0260*/  HADD2.F32 R17, -RZ, R4.reuse.H1_H1 ;  /* 0x30000004ff117230 */ /* 0x108fe20000004100 */
[----:B------:R-:W-:Y:S01]  /*0270*/  FMUL R21, R18, R18 ;  /* 0x0000001212157220 */ /* 0x000fe20000400000 */
[----:B------:R-:W-:-:S02]  /*0280*/  HADD2.F32 R19, -RZ, R4.H0_H0 ;  /* 0x20000004ff137230 */ /* 0x000fc40000004100 */
[--C-:B------:R-:W-:Y:S01]  /*0290*/  HADD2.F32 R4, -RZ, R9.reuse.H0_H0 ;  /* 0x20000009ff047230 */ /* 0x100fe20000004100 */
[----:B------:R-:W-:Y:S01]  /*02a0*/  FMUL R26, R17, R17 ;  /* 0x00000011111a7220 */ /* 0x000fe20000400000 */
[----:B------:R-:W-:Y:S01]  /*02b0*/  FFMA R21, R8, R8, R21 ;  /* 0x0000000808157223 */ /* 0x000fe20000000015 */
[----:B------:R-:W-:Y:S02]  /*02c0*/  HADD2.F32 R20, -RZ, R9.H1_H1 ;  /* 0x30000009ff147230 */ /* 0x000fe40000004100 */
[--C-:B------:R-:W-:Y:S01]  /*02d0*/  HADD2.F32 R9, -RZ, R5.reuse.H0_H0 ;  /* 0x20000005ff097230 */ /* 0x100fe20000004100 */
[----:B------:R-:W-:Y:S01]  /*02e0*/  FFMA R26, R19, R19, R26 ;  /* 0x00000013131a7223 */ /* 0x000fe2000000001a */
[----:B------:R-:W-:Y:S01]  /*02f0*/  FFMA R23, R4, R4, R21 ;  /* 0x0000000404177223 */ /* 0x000fe20000000015 */
[----:B------:R-:W-:Y:S02]  /*0300*/  HADD2.F32 R21, -RZ, R5.H1_H1 ;  /* 0x30000005ff157230 */ /* 0x000fe40000004100 */
[----:B------:R-:W-:Y:S01]  /*0310*/  FFMA R26, R9, R9, R26 ;  /* 0x00000009091a7223 */ /* 0x000fe2000000001a */
[--C-:B------:R-:W-:Y:S01]  /*0320*/  HADD2.F32 R5, -RZ, R10.reuse.H0_H0 ;  /* 0x2000000aff057230 */ /* 0x100fe20000004100 */
[----:B------:R-:W-:Y:S01]  /*0330*/  FFMA R24, R20, R20, R23 ;  /* 0x0000001414187223 */ /* 0x000fe20000000017 */
[----:B------:R-:W-:Y:S01]  /*0340*/  HADD2.F32 R22, -RZ, R10.H1_H1 ;  /* 0x3000000aff167230 */ /* 0x000fe20000004100 */
[----:B------:R-:W-:Y:S01]  /*0350*/  FFMA R27, R21, R21, R26 ;  /* 0x00000015151b7223 */ /* 0x000fe2000000001a */
[--C-:B------:R-:W-:Y:S01]  /*0360*/  HADD2.F32 R10, -RZ, R6.reuse.H0_H0 ;  /* 0x20000006ff0a7230 */ /* 0x100fe20000004100 */
[----:B------:R-:W-:Y:S01]  /*0370*/  FFMA R25, R5, R5, R24 ;  /* 0x0000000505197223 */ /* 0x000fe20000000018 */
[----:B------:R-:W-:-:S02]  /*0380*/  HADD2.F32 R23, -RZ, R6.H1_H1 ;  /* 0x30000006ff177230 */ /* 0x000fc40000004100 */
[--C-:B------:R-:W-:Y:S01]  /*0390*/  HADD2.F32 R6, -RZ, R11.reuse.H0_H0 ;  /* 0x2000000bff067230 */ /* 0x100fe20000004100 */
[----:B------:R-:W-:Y:S01]  /*03a0*/  FFMA R26, R10, R10, R27 ;  /* 0x0000000a0a1a7223 */ /* 0x000fe2000000001b */
[----:B------:R-:W-:Y:S01]  /*03b0*/  HADD2.F32 R24, -RZ, R11.H1_H1 ;  /* 0x3000000bff187230 */ /* 0x000fe20000004100 */
[----:B------:R-:W-:Y:S01]  /*03c0*/  FFMA R25, R22, R22, R25 ;  /* 0x0000001616197223 */ /* 0x000fe20000000019 */
[--C-:B------:R-:W-:Y:S01]  /*03d0*/  HADD2.F32 R11, -RZ, R7.reuse.H0_H0 ;  /* 0x20000007ff0b7230 */ /* 0x100fe20000004100 */
[----:B------:R-:W-:Y:S01]  /*03e0*/  FFMA R26, R23, R23, R26 ;  /* 0x00000017171a7223 */ /* 0x000fe2000000001a */
[----:B------:R-:W-:Y:S01]  /*03f0*/  HADD2.F32 R7, -RZ, R7.H1_H1 ;  /* 0x30000007ff077230 */ /* 0x000fe20000004100 */
[----:B------:R-:W-:Y:S02]  /*0400*/  FFMA R25, R6, R6, R25 ;  /* 0x0000000606197223 */ /* 0x000fe40000000019 */
[----:B------:R-:W-:Y:S02]  /*0410*/  FFMA R26, R11, R11, R26 ;  /* 0x0000000b0b1a7223 */ /* 0x000fe4000000001a */
[----:B------:R-:W-:-:S02]  /*0420*/  FFMA R25, R24, R24, R25 ;  /* 0x0000001818197223 */ /* 0x000fc40000000019 */
[----:B------:R-:W-:-:S03]  /*0430*/  FFMA R26, R7, R7, R26 ;  /* 0x00000007071a7223 */ /* 0x000fc6000000001a */
[----:B------:R-:W0:Y:S04]  /*0440*/  SHFL.BFLY PT, R28, R25, 0x8, 0x1f ;  /* 0x0d001f00191c7f89 */ /* 0x000e2800000e0000 */
[----:B------:R-:W1:Y:S01]  /*0450*/  SHFL.BFLY PT, R27, R26, 0x8, 0x1f ;  /* 0x0d001f001a1b7f89 */ /* 0x000e6200000e0000 */
[----:B0-----:R-:W-:Y:S01]  /*0460*/  FADD R28, R25, R28 ;  /* 0x0000001c191c7221 */ /* 0x001fe20000000000 */
[----:B-1----:R-:W-:-:S04]  /*0470*/  FADD R29, R26, R27 ;  /* 0x0000001b1a1d7221 */ /* 0x002fc80000000000 */
[----:B------:R-:W0:Y:S04]  /*0480*/  SHFL.BFLY PT, R27, R28, 0x4, 0x1f ;  /* 0x0c801f001c1b7f89 */ /* 0x000e2800000e0000 */
[----:B------:R-:W1:Y:S01]  /*0490*/  SHFL.BFLY PT, R30, R29, 0x4, 0x1f ;  /* 0x0c801f001d1e7f89 */ /* 0x000e6200000e0000 */
[----:B0-----:R-:W-:Y:S01]  /*04a0*/  FADD R27, R28, R27 ;  /* 0x0000001b1c1b7221 */ /* 0x001fe20000000000 */
[----:B------:R-:W-:Y:S01]  /*04b0*/  MOV R28, 0x3e800000 ;  /* 0x3e800000001c7802 */ /* 0x000fe20000000f00 */
[----:B-1----:R-:W-:-:S03]  /*04c0*/  FADD R31, R29, R30 ;  /* 0x0000001e1d1f7221 */ /* 0x002fc60000000000 */
[----:B------:R-:W0:Y:S04]  /*04d0*/  SHFL.BFLY PT, R30, R27, 0x2, 0x1f ;  /* 0x0c401f001b1e7f89 */ /* 0x000e2800000e0000 */
[----:B------:R-:W1:Y:S01]  /*04e0*/  SHFL.BFLY PT, R32, R31, 0x2, 0x1f ;  /* 0x0c401f001f207f89 */ /* 0x000e6200000e0000 */
[----:B0-----:R-:W-:Y:S01]  /*04f0*/  FADD R30, R27, R30 ;  /* 0x0000001e1b1e7221 */ /* 0x001fe20000000000 */
[----:B-1----:R-:W-:-:S04]  /*0500*/  FADD R32, R31, R32 ;  /* 0x000000201f207221 */ /* 0x002fc80000000000 */
[----:B------:R-:W0:Y:S04]  /*0510*/  SHFL.BFLY PT, R25, R30, 0x1, 0x1f ;  /* 0x0c201f001e197f89 */ /* 0x000e2800000e0000 */
[----:B------:R-:W1:Y:S01]  /*0520*/  SHFL.BFLY PT, R33, R32, 0x1, 0x1f ;  /* 0x0c201f0020217f89 */ /* 0x000e6200000e0000 */
[----:B0-----:R-:W-:Y:S01]  /*0530*/  FADD R25, R30, R25 ;  /* 0x000000191e197221 */ /* 0x001fe20000000000 */
[----:B-1----:R-:W-:-:S03]  /*0540*/  FADD R33, R32, R33 ;  /* 0x0000002120217221 */ /* 0x002fc60000000000 */
[----:B------:R-:W-:Y:S01]  /*0550*/  FADD R25, R25, c[0x0][0x178] ;  /* 0x00005e0019197621 */ /* 0x000fe20000000000 */
[----:B------:R-:W-:-:S03]  /*0560*/  FADD R33, R33, c[0x0][0x178] ;  /* 0x00005e0021217621 */ /* 0x000fc60000000000 */
[----:B------:R-:W0:Y:S08]  /*0570*/  MUFU.SQRT R26, R25 ;  /* 0x00000019001a7308 */ /* 0x000e300000002000 */
[----:B------:R-:W1:Y:S01]  /*0580*/  MUFU.SQRT R27, R33 ;  /* 0x00000021001b7308 */ /* 0x000e620000002000 */
[C---:B0-----:R-:W-:Y:S02]  /*0590*/  FSETP.GT.AND P2, PT, R26.reuse, 8.50705917302346158658e+37, PT ;  /* 0x7e8000001a00780b */ /* 0x041fe40003f44000 */
[----:B------:R-:W-:-:S02]  /*05a0*/  FSETP.GEU.AND P4, PT, R26, 1.175494350822287508e-38, PT ;  /* 0x008000001a00780b */ /* 0x000fc40003f8e000 */
[C---:B------:R-:W-:Y:S02]  /*05b0*/  FSEL R25, R28.reuse, 1, P2 ;  /* 0x3f8000001c197808 */ /* 0x040fe40001000000 */
[C---:B-1----:R-:W-:Y:S02]  /*05c0*/  FSETP.GT.AND P3, PT, R27.reuse, 8.50705917302346158658e+37, PT ;  /* 0x7e8000001b00780b */ /* 0x042fe40003f64000 */
[----:B------:R-:W-:Y:S02]  /*05d0*/  FSETP.GEU.AND P5, PT, R27, 1.175494350822287508e-38, PT ;  /* 0x008000001b00780b */ /* 0x000fe40003fae000 */
[----:B------:R-:W-:-:S03]  /*05e0*/  FSEL R28, R28, 1, P3 ;  /* 0x3f8000001c1c7808 */ /* 0x000fc60001800000 */
[----:B------:R-:W-:Y:S02]  /*05f0*/  @P2 FMUL R26, R26, 0.25 ;  /* 0x3e8000001a1a2820 */ /* 0x000fe40000400000 */
[----:B------:R-:W-:Y:S02]  /*0600*/  @!P4 FMUL R25, R25, 16777216 ;  /* 0x4b8000001919c820 */ /* 0x000fe40000400000 */
[----:B------:R-:W-:Y:S02]  /*0610*/  @!P4 FMUL R26, R26, 16777216 ;  /* 0x4b8000001a1ac820 */ /* 0x000fe40000400000 */
[----:B------:R-:W-:Y:S01]  /*0620*/  @P3 FMUL R27, R27, 0.25 ;  /* 0x3e8000001b1b3820 */ /* 0x000fe20000400000 */
[----:B------:R-:W-:-:S03]  /*0630*/  ISETP.LT.U32.AND P3, PT, R3, 0x1230, PT ;  /* 0x000012300300780c */ /* 0x000fc60003f61070 */
[----:B------:R-:W0:Y:S01]  /*0640*/  MUFU.RCP R26, R26 ;  /* 0x0000001a001a7308 */ /* 0x000e220000001000 */
[----:B------:R-:W-:Y:S01]  /*0650*/  @!P5 FMUL R28, R28, 16777216 ;  /* 0x4b8000001c1cd820 */ /* 0x000fe20000400000 */
[----:B------:R-:W-:-:S06]  /*0660*/  @!P5 FMUL R27, R27, 16777216 ;  /* 0x4b8000001b1bd820 */ /* 0x000fcc0000400000 */
[----:B------:R-:W1:Y:S01]  /*0670*/  MUFU.RCP R27, R27 ;  /* 0x0000001b001b7308 */ /* 0x000e620000001000 */
[----:B0-----:R-:W-:-:S04]  /*0680*/  FMUL R33, R26, R25 ;  /* 0x000000191a217220 */ /* 0x001fc80000400000 */
[-C--:B------:R-:W-:Y:S01]  /*0690*/  FMUL R25, R18, R33.reuse ;  /* 0x0000002112197220 */ /* 0x080fe20000400000 */
[-C--:B------:R-:W-:Y:S01]  /*06a0*/  FMUL R29, R20, R33.reuse ;  /* 0x00000021141d7220 */ /* 0x080fe20000400000 */
[-C--:B------:R-:W-:Y:S01]  /*06b0*/  FMUL R8, R8, R33.reuse ;  /* 0x0000002108087220 */ /* 0x080fe20000400000 */
[-C--:B------:R-:W-:Y:S01]  /*06c0*/  FMUL R18, R4, R33.reuse ;  /* 0x0000002104127220 */ /* 0x080fe20000400000 */
[----:B-1----:R-:W-:Y:S01]  /*06d0*/  FMUL R30, R27, R28 ;  /* 0x0000001c1b1e7220 */ /* 0x002fe20000400000 */
[-C--:B------:R-:W-:Y:S01]  /*06e0*/  FMUL R27, R22, R33.reuse ;  /* 0x00000021161b7220 */ /* 0x080fe20000400000 */
[-C--:B------:R-:W-:Y:S01]  /*06f0*/  FMUL R20, R5, R33.reuse ;  /* 0x0000002105147220 */ /* 0x080fe20000400000 */
[-C--:B------:R-:W-:Y:S01]  /*0700*/  FMUL R22, R6, R33.reuse ;  /* 0x0000002106167220 */ /* 0x080fe20000400000 */
[----:B------:R-:W-:Y:S01]  /*0710*/  FMUL R31, R24, R33 ;  /* 0x00000021181f7220 */ /* 0x000fe20000400000 */
[----:B------:R-:W-:Y:S01]  /*0720*/  STS [R16.X4], R33 ;  /* 0x0000002110007388 */ /* 0x000fe20000004800 */
[-C--:B------:R-:W-:Y:S01]  /*0730*/  FMUL R24, R17, R30.reuse ;  /* 0x0000001e11187220 */ /* 0x080fe20000400000 */
[----:B------:R-:W-:Y:S01]  /*0740*/  FMUL R28, R7, R30 ;  /* 0x0000001e071c7220 */ /* 0x000fe20000400000 */
[----:B------:R-:W-:Y:S01]  /*0750*/  F2FP.PACK_AB R4, R25, R8 ;  /* 0x000000081904723e */ /* 0x000fe200000000ff */
[----:B------:R0:W-:Y:S01]  /*0760*/  STS [R16.X4+0x10], R30 ;  /* 0x0000101e10007388 */ /* 0x0001e20000004800 */
[----:B------:R-:W-:Y:S01]  /*0770*/  F2FP.PACK_AB R5, R29, R18 ;  /* 0x000000121d05723e */ /* 0x000fe200000000ff */
[----:B------:R-:W-:Y:S01]  /*0780*/  FMUL R19, R19, R30 ;  /* 0x0000001e13137220 */ /* 0x000fe20000400000 */
[----:B------:R-:W-:Y:S01]  /*0790*/  F2FP.PACK_AB R6, R27, R20 ;  /* 0x000000141b06723e */ /* 0x000fe200000000ff */
[----:B------:R-:W-:Y:S01]  /*07a0*/  FMUL R9, R9, R30 ;  /* 0x0000001e09097220 */ /* 0x000fe20000400000 */
[----:B------:R-:W-:Y:S01]  /*07b0*/  F2FP.PACK_AB R7, R31, R22 ;  /* 0x000000161f07723e */ /* 0x000fe200000000ff */
[-C--:B------:R-:W-:Y:S01]  /*07c0*/  FMUL R26, R21, R30.reuse ;  /* 0x0000001e151a7220 */ /* 0x080fe20000400000 */
[-C--:B------:R-:W-:Y:S01]  /*07d0*/  FMUL R10, R10, R30.reuse ;  /* 0x0000001e0a0a7220 */ /* 0x080fe20000400000 */
[-C--:B------:R-:W-:Y:S01]  /*07e0*/  FMUL R23, R23, R30.reuse ;  /* 0x0000001e17177220 */ /* 0x080fe20000400000 */
[----:B------:R-:W-:Y:S01]  /*07f0*/  FMUL R11, R11, R30 ;  /* 0x0000001e0b0b7220 */ /* 0x000fe20000400000 */
[----:B0-----:R-:W-:-:S02]  /*0800*/  IADD3 R16, P2, R15, c[0x0][0x168], RZ ;  /* 0x00005a000f107a10 */ /* 0x001fc40007f5e0ff */
[----:B------:R-:W-:Y:S02]  /*0810*/  IADD3 R18, P4, R13, c[0x0][0x168], RZ ;  /* 0x00005a000d127a10 */ /* 0x000fe40007f9e0ff */
[----:B------:R-:W-:Y:S02]  /*0820*/  IADD3.X R17, R12, c[0x0][0x16c], RZ, P2, !PT ;  /* 0x00005b000c117a10 */ /* 0x000fe400017fe4ff */
[----:B------:R-:W-:Y:S02]  /*0830*/  LOP3.LUT P2, RZ, R2, 0x38, RZ, 0xc0, !PT ;  /* 0x0000003802ff7812 */ /* 0x000fe4000784c0ff */
[----:B------:R-:W-:Y:S01]  /*0840*/  F2FP.PACK_AB R8, R24, R19 ;  /* 0x000000131808723e */ /* 0x000fe200000000ff */
[----:B------:R-:W-:Y:S01]  /*0850*/  @!P1 STG.E.128 [R16.64], R4 ;  /* 0x0000000410009986 */ /* 0x000fe2000c101d04 */
[----:B------:R-:W-:Y:S02]  /*0860*/  ISETP.LT.U32.AND.EX P1, PT, R0, RZ, !P2, P3 ;  /* 0x000000ff0000720c */ /* 0x000fe40005721130 */
[----:B------:R-:W-:-:S02]  /*0870*/  F2FP.PACK_AB R9, R26, R9 ;  /* 0x000000091a09723e */ /* 0x000fc400000000ff */
[----:B------:R-:W-:Y:S02]  /*0880*/  F2FP.PACK_AB R10, R23, R10 ;  /* 0x0000000a170a723e */ /* 0x000fe400000000ff */
[----:B------:R-:W-:Y:S02]  /*0890*/  IADD3.X R19, R14, c[0x0][0x16c], RZ, P4, !PT ;  /* 0x00005b000e137a10 */ /* 0x000fe400027fe4ff */
[----:B------:R-:W-:-:S05]  /*08a0*/  F2FP.PACK_AB R11, R28, R11 ;  /* 0x0000000b1c0b723e */ /* 0x000fca00000000ff */
[----:B------:R-:W-:Y:S04]  /*08b0*/  @!P0 STG.E.128 [R18.64], R8 ;  /* 0x0000000812008986 */ /* 0x000fe8000c101d04 */
[----:B------:R-:W-:Y:S06]  /*08c0*/  BAR.SYNC 0x0 ;  /* 0x0000000000007b1d */ /* 0x000fec0000000000 */
[----:B------:R-:W-:Y:S05]  /*08d0*/  @!P1 EXIT ;  /* 0x000000000000994d */ /* 0x000fea0003800000 */
[----:B------:R-:W-:Y:S02]  /*08e0*/  LOP3.LUT R4, R2, 0x7, RZ, 0xc0, !PT ;  /* 0x0000000702047812 */ /* 0x000fe400078ec0ff */
[----:B------:R-:W-:-:S03]  /*08f0*/  LEA R2, P0, R3, c[0x0][0x170], 0x2 ;  /* 0x00005c0003027a11 */ /* 0x000fc600078010ff */
[----:B------:R-:W0:Y:S01]  /*0900*/  LDS R5, [R4.X4] ;  /* 0x0000000004057984 */ /* 0x000e220000004800 */
[----:B------:R-:W-:-:S05]  /*0910*/  LEA.HI.X R3, R3, c[0x0][0x174], R0, 0x2, P0 ;  /* 0x00005d0003037a11 */ /* 0x000fca00000f1400 */
[----:B0-----:R-:W-:Y:S01]  /*0920*/  STG.E [R2.64], R5 ;  /* 0x0000000502007986 */ /* 0x001fe2000c101904 */
[----:B------:R-:W-:Y:S05]  /*0930*/  EXIT ;  /* 0x000000000000794d */ /* 0x000fea0003800000 */
.L_x_0:
[----:B------:R-:W-:-:S00]  /*0940*/  BRA `(.L_x_0) ;  /* 0xfffffff000007947 */ /* 0x000fc0000383ffff */
[----:B------:R-:W-:-:S00]  /*0950*/  NOP ;  /* 0x0000000000007918 */ /* 0x000fc00000000000 */
        /* <DEDUP_REMOVED lines=10> */
.L_x_1:


//--------------------- .nv.global.init           --------------------------
	.section	.nv.global.init,"aw",@progbits
.nv.global.init:
	.type		_$_str,@object
	.size		_$_str,(_$_str_$_2 - _$_str)
_$_str:
        /*0000*/ 	.byte	0x5f, 0x5f, 0x43, 0x55, 0x44, 0x41, 0x5f, 0x46, 0x54, 0x5a, 0x00
	.type		_$_str_$_2,@object
	.size		_$_str_$_2,(.L_1 - _$_str_$_2)
_$_str_$_2:
        /*000b*/ 	.byte	0x5f, 0x5f, 0x43, 0x55, 0x44, 0x41, 0x5f, 0x50, 0x52, 0x45, 0x43, 0x5f, 0x53, 0x51, 0x52, 0x54
        /*001b*/ 	.byte	0x00
.L_1:


//--------------------- .nv.shared.l2norm_fwd_kernel --------------------------
	.section	.nv.shared.l2norm_fwd_kernel,"aw",@nobits
	.align	16
